//
// Generated by NVIDIA NVVM Compiler
//
// Compiler Build ID: CL-36424714
// Cuda compilation tools, release 13.0, V13.0.88
// Based on NVVM 20.0.0
//

.version 9.0
.target sm_100
.address_size 64

	// .globl	_Z16TestBlurV2KerneliiyybybPfffif

.visible .entry _Z16TestBlurV2KerneliiyybybPfffif(
	.param .u32 _Z16TestBlurV2KerneliiyybybPfffif_param_0,
	.param .u32 _Z16TestBlurV2KerneliiyybybPfffif_param_1,
	.param .u64 _Z16TestBlurV2KerneliiyybybPfffif_param_2,
	.param .u64 _Z16TestBlurV2KerneliiyybybPfffif_param_3,
	.param .u8 _Z16TestBlurV2KerneliiyybybPfffif_param_4,
	.param .u64 _Z16TestBlurV2KerneliiyybybPfffif_param_5,
	.param .u8 _Z16TestBlurV2KerneliiyybybPfffif_param_6,
	.param .u64 .ptr .align 1 _Z16TestBlurV2KerneliiyybybPfffif_param_7,
	.param .f32 _Z16TestBlurV2KerneliiyybybPfffif_param_8,
	.param .f32 _Z16TestBlurV2KerneliiyybybPfffif_param_9,
	.param .u32 _Z16TestBlurV2KerneliiyybybPfffif_param_10,
	.param .f32 _Z16TestBlurV2KerneliiyybybPfffif_param_11
)
{
	.reg .pred 	%p<4>;
	.reg .b32 	%r<17>;
	.reg .b32 	%f<2>;
	.reg .b64 	%rd<5>;

	ld.param.u32 	%r3, [_Z16TestBlurV2KerneliiyybybPfffif_param_0];
	ld.param.u32 	%r4, [_Z16TestBlurV2KerneliiyybybPfffif_param_1];
	ld.param.u64 	%rd1, [_Z16TestBlurV2KerneliiyybybPfffif_param_7];
	ld.param.f32 	%f1, [_Z16TestBlurV2KerneliiyybybPfffif_param_8];
	mov.u32 	%r6, %ctaid.x;
	mov.u32 	%r7, %ntid.x;
	mov.u32 	%r8, %tid.x;
	mad.lo.s32 	%r1, %r6, %r7, %r8;
	mov.u32 	%r9, %ctaid.y;
	mov.u32 	%r10, %ntid.y;
	mov.u32 	%r11, %tid.y;
	mad.lo.s32 	%r12, %r9, %r10, %r11;
	setp.ge.s32 	%p1, %r1, %r3;
	setp.ge.s32 	%p2, %r12, %r4;
	or.pred  	%p3, %p1, %p2;
	@%p3 bra 	$L__BB0_2;
	cvta.to.global.u64 	%rd2, %rd1;
	mad.lo.s32 	%r13, %r12, %r3, %r1;
	shl.b32 	%r14, %r13, 2;
	mul.wide.s32 	%rd3, %r14, 4;
	add.s64 	%rd4, %rd2, %rd3;
	st.global.f32 	[%rd4], %f1;
	mov.b32 	%r15, 0;
	st.global.u32 	[%rd4+4], %r15;
	st.global.u32 	[%rd4+8], %r15;
	mov.b32 	%r16, 1065353216;
	st.global.u32 	[%rd4+12], %r16;
$L__BB0_2:
	ret;

}


// ===== COMPILED SASS (sm_100) =====

	.target	sm_100

	.elftype	@"ET_EXEC"


//--------------------- .note.nv.tkinfo           --------------------------
	.section	.note.nv.tkinfo,"",@"SHT_NOTE"
	.sectionflags	@"SHF_NOTE_NV_TKINFO"
	.tkinfo
        /*0018*/ 	.word	0x00000002
        /*0030*/ 	.string	""
        /*0030*/ 	.string	"ptxas"
        /*0030*/ 	.string	"Cuda compilation tools, release 13.0, V13.0.88"
        /*0030*/ 	.string	"Build cuda_13.0.r13.0/compiler.36424714_0"
        /*0030*/ 	.string	"-arch sm_100 -m 64 "



//--------------------- .note.nv.cuinfo           --------------------------
	.section	.note.nv.cuinfo,"",@"SHT_NOTE"
	.sectionflags	@"SHF_NOTE_NV_CUINFO"
        /*0018*/ 	.short	0x0002
        /*001a*/ 	.short	0x0064
        /*001c*/ 	.short	0x0082
	.zero		2


//--------------------- .nv.info                  --------------------------
	.section	.nv.info,"",@"SHT_CUDA_INFO"
	.align	4


	//----- nvinfo : EIATTR_REGCOUNT
	.align		4
        /*0000*/ 	.byte	0x04, 0x2f
        /*0002*/ 	.short	(.L_1 - .L_0)
	.align		4
.L_0:
        /*0004*/ 	.word	index@(_Z16TestBlurV2KerneliiyybybPfffif)
        /*0008*/ 	.word	0x0000000a


	//----- nvinfo : EIATTR_FRAME_SIZE
	.align		4
.L_1:
        /*000c*/ 	.byte	0x04, 0x11
        /*000e*/ 	.short	(.L_3 - .L_2)
	.align		4
.L_2:
        /*0010*/ 	.word	index@(_Z16TestBlurV2KerneliiyybybPfffif)
        /*0014*/ 	.word	0x00000000


	//----- nvinfo : EIATTR_MIN_STACK_SIZE
	.align		4
.L_3:
        /*0018*/ 	.byte	0x04, 0x12
        /*001a*/ 	.short	(.L_5 - .L_4)
	.align		4
.L_4:
        /*001c*/ 	.word	index@(_Z16TestBlurV2KerneliiyybybPfffif)
        /*0020*/ 	.word	0x00000000
.L_5:


//--------------------- .nv.compat                --------------------------
	.section	.nv.compat,"",@"SHT_CUDA_COMPAT_INFO"
	.align	4
        /*0000*/ 	.byte	0x02, 0x09, 0x00, 0x00, 0x02, 0x02, 0x01, 0x00, 0x02, 0x05, 0x05, 0x00, 0x03, 0x07, 0x01, 0x01
        /*0010*/ 	.byte	0x02, 0x03, 0x00, 0x00, 0x02, 0x06, 0x01, 0x00, 0x04, 0x0b, 0x08, 0x00, 0x09, 0x00, 0x00, 0x00
        /*0020*/ 	.byte	0x00, 0x00, 0x00, 0x00


//--------------------- .nv.info._Z16TestBlurV2KerneliiyybybPfffif --------------------------
	.section	.nv.info._Z16TestBlurV2KerneliiyybybPfffif,"",@"SHT_CUDA_INFO"
	.sectionflags	@""
	.align	4


	//----- nvinfo : EIATTR_CUDA_API_VERSION
	.align		4
        /*0000*/ 	.byte	0x04, 0x37
        /*0002*/ 	.short	(.L_7 - .L_6)
.L_6:
        /*0004*/ 	.word	0x00000082


	//----- nvinfo : EIATTR_KPARAM_INFO
	.align		4
.L_7:
        /*0008*/ 	.byte	0x04, 0x17
        /*000a*/ 	.short	(.L_9 - .L_8)
.L_8:
        /*000c*/ 	.word	0x00000000
        /*0010*/ 	.short	0x000b
        /*0012*/ 	.short	0x0044
        /*0014*/ 	.byte	0x00, 0xf0, 0x11, 0x00


	//----- nvinfo : EIATTR_KPARAM_INFO
	.align		4
.L_9:
        /*0018*/ 	.byte	0x04, 0x17
        /*001a*/ 	.short	(.L_11 - .L_10)
.L_10:
        /*001c*/ 	.word	0x00000000
        /*0020*/ 	.short	0x000a
        /*0022*/ 	.short	0x0040
        /*0024*/ 	.byte	0x00, 0xf0, 0x11, 0x00


	//----- nvinfo : EIATTR_KPARAM_INFO
	.align		4
.L_11:
        /*0028*/ 	.byte	0x04, 0x17
        /*002a*/ 	.short	(.L_13 - .L_12)
.L_12:
        /*002c*/ 	.word	0x00000000
        /*0030*/ 	.short	0x0009
        /*0032*/ 	.short	0x003c
        /*0034*/ 	.byte	0x00, 0xf0, 0x11, 0x00


	//----- nvinfo : EIATTR_KPARAM_INFO
	.align		4
.L_13:
        /*0038*/ 	.byte	0x04, 0x17
        /*003a*/ 	.short	(.L_15 - .L_14)
.L_14:
        /*003c*/ 	.word	0x00000000
        /*0040*/ 	.short	0x0008
        /*0042*/ 	.short	0x0038
        /*0044*/ 	.byte	0x00, 0xf0, 0x11, 0x00


	//----- nvinfo : EIATTR_KPARAM_INFO
	.align		4
.L_15:
        /*0048*/ 	.byte	0x04, 0x17
        /*004a*/ 	.short	(.L_17 - .L_16)
.L_16:
        /*004c*/ 	.word	0x00000000
        /*0050*/ 	.short	0x0007
        /*0052*/ 	.short	0x0030
        /*0054*/ 	.byte	0x00, 0xf5, 0x21, 0x00


	//----- nvinfo : EIATTR_KPARAM_INFO
	.align		4
.L_17:
        /*0058*/ 	.byte	0x04, 0x17
        /*005a*/ 	.short	(.L_19 - .L_18)
.L_18:
        /*005c*/ 	.word	0x00000000
        /*0060*/ 	.short	0x0006
        /*0062*/ 	.short	0x0028
        /*0064*/ 	.byte	0x00, 0xf0, 0x05, 0x00


	//----- nvinfo : EIATTR_KPARAM_INFO
	.align		4
.L_19:
        /*0068*/ 	.byte	0x04, 0x17
        /*006a*/ 	.short	(.L_21 - .L_20)
.L_20:
        /*006c*/ 	.word	0x00000000
        /*0070*/ 	.short	0x0005
        /*0072*/ 	.short	0x0020
        /*0074*/ 	.byte	0x00, 0xf0, 0x21, 0x00


	//----- nvinfo : EIATTR_KPARAM_INFO
	.align		4
.L_21:
        /*0078*/ 	.byte	0x04, 0x17
        /*007a*/ 	.short	(.L_23 - .L_22)
.L_22:
        /*007c*/ 	.word	0x00000000
        /*0080*/ 	.short	0x0004
        /*0082*/ 	.short	0x0018
        /*0084*/ 	.byte	0x00, 0xf0, 0x05, 0x00


	//----- nvinfo : EIATTR_KPARAM_INFO
	.align		4
.L_23:
        /*0088*/ 	.byte	0x04, 0x17
        /*008a*/ 	.short	(.L_25 - .L_24)
.L_24:
        /*008c*/ 	.word	0x00000000
        /*0090*/ 	.short	0x0003
        /*0092*/ 	.short	0x0010
        /*0094*/ 	.byte	0x00, 0xf0, 0x21, 0x00


	//----- nvinfo : EIATTR_KPARAM_INFO
	.align		4
.L_25:
        /*0098*/ 	.byte	0x04, 0x17
        /*009a*/ 	.short	(.L_27 - .L_26)
.L_26:
        /*009c*/ 	.word	0x00000000
        /*00a0*/ 	.short	0x0002
        /*00a2*/ 	.short	0x0008
        /*00a4*/ 	.byte	0x00, 0xf0, 0x21, 0x00


	//----- nvinfo : EIATTR_KPARAM_INFO
	.align		4
.L_27:
        /*00a8*/ 	.byte	0x04, 0x17
        /*00aa*/ 	.short	(.L_29 - .L_28)
.L_28:
        /*00ac*/ 	.word	0x00000000
        /*00b0*/ 	.short	0x0001
        /*00b2*/ 	.short	0x0004
        /*00b4*/ 	.byte	0x00, 0xf0, 0x11, 0x00


	//----- nvinfo : EIATTR_KPARAM_INFO
	.align		4
.L_29:
        /*00b8*/ 	.byte	0x04, 0x17
        /*00ba*/ 	.short	(.L_31 - .L_30)
.L_30:
        /*00bc*/ 	.word	0x00000000
        /*00c0*/ 	.short	0x0000
        /*00c2*/ 	.short	0x0000
        /*00c4*/ 	.byte	0x00, 0xf0, 0x11, 0x00


	//----- nvinfo : EIATTR_SPARSE_MMA_MASK
	.align		4
.L_31:
        /*00c8*/ 	.byte	0x03, 0x50
        /*00ca*/ 	.short	0x0000


	//----- nvinfo : EIATTR_MAXREG_COUNT
	.align		4
        /*00cc*/ 	.byte	0x03, 0x1b
        /*00ce*/ 	.short	0x00ff


	//----- nvinfo : EIATTR_MERCURY_ISA_VERSION
	.align		4
        /*00d0*/ 	.byte	0x03, 0x5f
        /*00d2*/ 	.short	0x0101


	//----- nvinfo : EIATTR_VRC_CTA_INIT_COUNT
	.align		4
        /*00d4*/ 	.byte	0x02, 0x4a
	.zero		1
	.zero		1


	//----- nvinfo : EIATTR_EXIT_INSTR_OFFSETS
	.align		4
        /*00d8*/ 	.byte	0x04, 0x1c
        /*00da*/ 	.short	(.L_33 - .L_32)


	//   ....[0]....
.L_32:
        /*00dc*/ 	.word	0x000000c0


	//   ....[1]....
        /*00e0*/ 	.word	0x00000180


	//----- nvinfo : EIATTR_CBANK_PARAM_SIZE
	.align		4
.L_33:
        /*00e4*/ 	.byte	0x03, 0x19
        /*00e6*/ 	.short	0x0048


	//----- nvinfo : EIATTR_PARAM_CBANK
	.align		4
        /*00e8*/ 	.byte	0x04, 0x0a
        /*00ea*/ 	.short	(.L_35 - .L_34)
	.align		4
.L_34:
        /*00ec*/ 	.word	index@(.nv.constant0._Z16TestBlurV2KerneliiyybybPfffif)
        /*00f0*/ 	.short	0x0380
        /*00f2*/ 	.short	0x0048


	//----- nvinfo : EIATTR_SW_WAR
	.align		4
.L_35:
        /*00f4*/ 	.byte	0x04, 0x36
        /*00f6*/ 	.short	(.L_37 - .L_36)
.L_36:
        /*00f8*/ 	.word	0x00000008
.L_37:


//--------------------- .nv.callgraph             --------------------------
	.section	.nv.callgraph,"",@"SHT_CUDA_CALLGRAPH"
	.align	4
	.sectionentsize	8
	.align		4
        /*0000*/ 	.word	0x00000000
	.align		4
        /*0004*/ 	.word	0xffffffff
	.align		4
        /*0008*/ 	.word	0x00000000
	.align		4
        /*000c*/ 	.word	0xfffffffe
	.align		4
        /*0010*/ 	.word	0x00000000
	.align		4
        /*0014*/ 	.word	0xfffffffd
	.align		4
        /*0018*/ 	.word	0x00000000
	.align		4
        /*001c*/ 	.word	0xfffffffc


//--------------------- .text._Z16TestBlurV2KerneliiyybybPfffif --------------------------
	.section	.text._Z16TestBlurV2KerneliiyybybPfffif,"ax",@progbits
	.align	128
        .global         _Z16TestBlurV2KerneliiyybybPfffif
        .type           _Z16TestBlurV2KerneliiyybybPfffif,@function
        .size           _Z16TestBlurV2KerneliiyybybPfffif,(.L_x_1 - _Z16TestBlurV2KerneliiyybybPfffif)
        .other          _Z16TestBlurV2KerneliiyybybPfffif,@"STO_CUDA_ENTRY STV_DEFAULT"
_Z16TestBlurV2KerneliiyybybPfffif:
.text._Z16TestBlurV2KerneliiyybybPfffif:
[----:B------:R-:W-:Y:S01]  /*0000*/  LDC R1, c[0x0][0x37c] ;  /* 0x0000df00ff017b82 */ /* 0x000fe20000000800 */
[----:B------:R-:W0:Y:S07]  /*0010*/  S2R R2, SR_TID.Y ;  /* 0x0000000000027919 */ /* 0x000e2e0000002200 */
[----:B------:R-:W1:Y:S01]  /*0020*/  LDC R0, c[0x0][0x360] ;  /* 0x0000d800ff007b82 */ /* 0x000e620000000800 */
[----:B------:R-:W2:Y:S01]  /*0030*/  LDCU.64 UR6, c[0x0][0x380] ;  /* 0x00007000ff0677ac */ /* 0x000ea20008000a00 */
[----:B------:R-:W1:Y:S06]  /*0040*/  S2R R3, SR_TID.X ;  /* 0x0000000000037919 */ /* 0x000e6c0000002100 */
[----:B------:R-:W0:Y:S08]  /*0050*/  S2UR UR5, SR_CTAID.Y ;  /* 0x00000000000579c3 */ /* 0x000e300000002600 */
[----:B------:R-:W0:Y:S08]  /*0060*/  LDC R5, c[0x0][0x364] ;  /* 0x0000d900ff057b82 */ /* 0x000e300000000800 */
[----:B------:R-:W1:Y:S01]  /*0070*/  S2UR UR4, SR_CTAID.X ;  /* 0x00000000000479c3 */ /* 0x000e620000002500 */
[----:B0-----:R-:W-:-:S05]  /*0080*/  IMAD R5, R5, UR5, R2 ;  /* 0x0000000505057c24 */ /* 0x001fca000f8e0202 */
[----:B--2---:R-:W-:Y:S01]  /*0090*/  ISETP.GE.AND P0, PT, R5, UR7, PT ;  /* 0x0000000705007c0c */ /* 0x004fe2000bf06270 */
[----:B-1----:R-:W-:-:S05]  /*00a0*/  IMAD R0, R0, UR4, R3 ;  /* 0x0000000400007c24 */ /* 0x002fca000f8e0203 */
[----:B------:R-:W-:-:S13]  /*00b0*/  ISETP.GE.OR P0, PT, R0, UR6, P0 ;  /* 0x0000000600007c0c */ /* 0x000fda0008706670 */
[----:B------:R-:W-:Y:S05]  /*00c0*/  @P0 EXIT ;  /* 0x000000000000094d */ /* 0x000fea0003800000 */
[----:B------:R-:W0:Y:S01]  /*00d0*/  LDC.64 R2, c[0x0][0x3b0] ;  /* 0x0000ec00ff027b82 */ /* 0x000e220000000a00 */
[----:B------:R-:W1:Y:S01]  /*00e0*/  LDCU.64 UR4, c[0x0][0x358] ;  /* 0x00006b00ff0477ac */ /* 0x000e620008000a00 */
[----:B------:R-:W-:-:S05]  /*00f0*/  IMAD R0, R5, UR6, R0 ;  /* 0x0000000605007c24 */ /* 0x000fca000f8e0200 */
[----:B------:R-:W-:Y:S01]  /*0100*/  SHF.L.U32 R5, R0, 0x2, RZ ;  /* 0x0000000200057819 */ /* 0x000fe200000006ff */
[----:B------:R-:W2:Y:S04]  /*0110*/  LDC R7, c[0x0][0x3b8] ;  /* 0x0000ee00ff077b82 */ /* 0x000ea80000000800 */
[----:B0-----:R-:W-:-:S04]  /*0120*/  IMAD.WIDE R2, R5, 0x4, R2 ;  /* 0x0000000405027825 */ /* 0x001fc800078e0202 */
[----:B------:R-:W-:Y:S01]  /*0130*/  HFMA2 R5, -RZ, RZ, 1.875, 0 ;  /* 0x3f800000ff057431 */ /* 0x000fe200000001ff */
[----:B-1----:R-:W-:Y:S04]  /*0140*/  STG.E desc[UR4][R2.64+0x4], RZ ;  /* 0x000004ff02007986 */ /* 0x002fe8000c101904 */
[----:B------:R-:W-:Y:S04]  /*0150*/  STG.E desc[UR4][R2.64+0xc], R5 ;  /* 0x00000c0502007986 */ /* 0x000fe8000c101904 */
[----:B------:R-:W-:Y:S04]  /*0160*/  STG.E desc[UR4][R2.64+0x8], RZ ;  /* 0x000008ff02007986 */ /* 0x000fe8000c101904 */
[----:B--2---:R-:W-:Y:S01]  /*0170*/  STG.E desc[UR4][R2.64], R7 ;  /* 0x0000000702007986 */ /* 0x004fe2000c101904 */
[----:B------:R-:W-:Y:S05]  /*0180*/  EXIT ;  /* 0x000000000000794d */ /* 0x000fea0003800000 */
.L_x_0:
[----:B------:R-:W-:-:S00]  /*0190*/  BRA `(.L_x_0) ;  /* 0xfffffffc00fc7947 */ /* 0x000fc0000383ffff */
[----:B------:R-:W-:-:S00]  /*01a0*/  NOP ;  /* 0x0000000000007918 */ /* 0x000fc00000000000 */
        /* <DEDUP_REMOVED lines=13> */
.L_x_1:


//--------------------- .nv.shared.reserved.0     --------------------------
	.section	.nv.shared.reserved.0,"aw",@nobits
	.weak		__nv_reservedSMEM_offset_0_alias
	.size		__nv_reservedSMEM_offset_0_alias, 0, 64
	.other		__nv_reservedSMEM_offset_0_alias,@"STO_CUDA_RESERVED_SHARED STV_DEFAULT"
__nv_reservedSMEM_offset_0_alias:
	.zero		0
	.zero		64


//--------------------- .nv.constant0._Z16TestBlurV2KerneliiyybybPfffif --------------------------
	.section	.nv.constant0._Z16TestBlurV2KerneliiyybybPfffif,"a",@progbits
	.sectionflags	@""
	.align	4
.nv.constant0._Z16TestBlurV2KerneliiyybybPfffif:
	.zero		968


//--------------------- SYMBOLS --------------------------

	.type		.nv.reservedSmem.offset0,@object
	.size		.nv.reservedSmem.offset0,0x4
